//
// Generated by NVIDIA NVVM Compiler
//
// Compiler Build ID: CL-36424714
// Cuda compilation tools, release 13.0, V13.0.88
// Based on NVVM 20.0.0
//

.version 9.0
.target sm_100
.address_size 64

	// .globl	_Z11kernel_copyPiS_m

.visible .entry _Z11kernel_copyPiS_m(
	.param .u64 .ptr .align 1 _Z11kernel_copyPiS_m_param_0,
	.param .u64 .ptr .align 1 _Z11kernel_copyPiS_m_param_1,
	.param .u64 _Z11kernel_copyPiS_m_param_2
)
{
	.reg .pred 	%p<2>;
	.reg .b32 	%r<6>;
	.reg .b64 	%rd<10>;

	ld.param.u64 	%rd2, [_Z11kernel_copyPiS_m_param_0];
	ld.param.u64 	%rd3, [_Z11kernel_copyPiS_m_param_1];
	ld.param.u64 	%rd4, [_Z11kernel_copyPiS_m_param_2];
	mov.u32 	%r1, %ntid.x;
	mov.u32 	%r2, %ctaid.x;
	mov.u32 	%r3, %tid.x;
	mad.lo.s32 	%r4, %r1, %r2, %r3;
	cvt.s64.s32 	%rd1, %r4;
	setp.le.u64 	%p1, %rd4, %rd1;
	@%p1 bra 	$L__BB0_2;
	cvta.to.global.u64 	%rd5, %rd3;
	cvta.to.global.u64 	%rd6, %rd2;
	shl.b64 	%rd7, %rd1, 2;
	add.s64 	%rd8, %rd5, %rd7;
	ld.global.u32 	%r5, [%rd8];
	add.s64 	%rd9, %rd6, %rd7;
	st.global.u32 	[%rd9], %r5;
$L__BB0_2:
	ret;

}


// ===== COMPILED SASS (sm_100) =====

	.target	sm_100

	.elftype	@"ET_EXEC"


//--------------------- .note.nv.tkinfo           --------------------------
	.section	.note.nv.tkinfo,"",@"SHT_NOTE"
	.sectionflags	@"SHF_NOTE_NV_TKINFO"
	.tkinfo
        /*0018*/ 	.word	0x00000002
        /*0030*/ 	.string	""
        /*0030*/ 	.string	"ptxas"
        /*0030*/ 	.string	"Cuda compilation tools, release 13.0, V13.0.88"
        /*0030*/ 	.string	"Build cuda_13.0.r13.0/compiler.36424714_0"
        /*0030*/ 	.string	"-arch sm_100 -m 64 "



//--------------------- .note.nv.cuinfo           --------------------------
	.section	.note.nv.cuinfo,"",@"SHT_NOTE"
	.sectionflags	@"SHF_NOTE_NV_CUINFO"
        /*0018*/ 	.short	0x0002
        /*001a*/ 	.short	0x0064
        /*001c*/ 	.short	0x0082
	.zero		2


//--------------------- .nv.info                  --------------------------
	.section	.nv.info,"",@"SHT_CUDA_INFO"
	.align	4


	//----- nvinfo : EIATTR_REGCOUNT
	.align		4
        /*0000*/ 	.byte	0x04, 0x2f
        /*0002*/ 	.short	(.L_1 - .L_0)
	.align		4
.L_0:
        /*0004*/ 	.word	index@(_Z11kernel_copyPiS_m)
        /*0008*/ 	.word	0x00000008


	//----- nvinfo : EIATTR_FRAME_SIZE
	.align		4
.L_1:
        /*000c*/ 	.byte	0x04, 0x11
        /*000e*/ 	.short	(.L_3 - .L_2)
	.align		4
.L_2:
        /*0010*/ 	.word	index@(_Z11kernel_copyPiS_m)
        /*0014*/ 	.word	0x00000000


	//----- nvinfo : EIATTR_MIN_STACK_SIZE
	.align		4
.L_3:
        /*0018*/ 	.byte	0x04, 0x12
        /*001a*/ 	.short	(.L_5 - .L_4)
	.align		4
.L_4:
        /*001c*/ 	.word	index@(_Z11kernel_copyPiS_m)
        /*0020*/ 	.word	0x00000000
.L_5:


//--------------------- .nv.compat                --------------------------
	.section	.nv.compat,"",@"SHT_CUDA_COMPAT_INFO"
	.align	4
        /*0000*/ 	.byte	0x02, 0x09, 0x00, 0x00, 0x02, 0x02, 0x01, 0x00, 0x02, 0x05, 0x05, 0x00, 0x03, 0x07, 0x01, 0x01
        /*0010*/ 	.byte	0x02, 0x03, 0x00, 0x00, 0x02, 0x06, 0x01, 0x00, 0x04, 0x0b, 0x08, 0x00, 0x09, 0x00, 0x00, 0x00
        /*0020*/ 	.byte	0x00, 0x00, 0x00, 0x00


//--------------------- .nv.info._Z11kernel_copyPiS_m --------------------------
	.section	.nv.info._Z11kernel_copyPiS_m,"",@"SHT_CUDA_INFO"
	.sectionflags	@""
	.align	4


	//----- nvinfo : EIATTR_CUDA_API_VERSION
	.align		4
        /*0000*/ 	.byte	0x04, 0x37
        /*0002*/ 	.short	(.L_7 - .L_6)
.L_6:
        /*0004*/ 	.word	0x00000082


	//----- nvinfo : EIATTR_KPARAM_INFO
	.align		4
.L_7:
        /*0008*/ 	.byte	0x04, 0x17
        /*000a*/ 	.short	(.L_9 - .L_8)
.L_8:
        /*000c*/ 	.word	0x00000000
        /*0010*/ 	.short	0x0002
        /*0012*/ 	.short	0x0010
        /*0014*/ 	.byte	0x00, 0xf0, 0x21, 0x00


	//----- nvinfo : EIATTR_KPARAM_INFO
	.align		4
.L_9:
        /*0018*/ 	.byte	0x04, 0x17
        /*001a*/ 	.short	(.L_11 - .L_10)
.L_10:
        /*001c*/ 	.word	0x00000000
        /*0020*/ 	.short	0x0001
        /*0022*/ 	.short	0x0008
        /*0024*/ 	.byte	0x00, 0xf5, 0x21, 0x00


	//----- nvinfo : EIATTR_KPARAM_INFO
	.align		4
.L_11:
        /*0028*/ 	.byte	0x04, 0x17
        /*002a*/ 	.short	(.L_13 - .L_12)
.L_12:
        /*002c*/ 	.word	0x00000000
        /*0030*/ 	.short	0x0000
        /*0032*/ 	.short	0x0000
        /*0034*/ 	.byte	0x00, 0xf5, 0x21, 0x00


	//----- nvinfo : EIATTR_SPARSE_MMA_MASK
	.align		4
.L_13:
        /*0038*/ 	.byte	0x03, 0x50
        /*003a*/ 	.short	0x0000


	//----- nvinfo : EIATTR_MAXREG_COUNT
	.align		4
        /*003c*/ 	.byte	0x03, 0x1b
        /*003e*/ 	.short	0x00ff


	//----- nvinfo : EIATTR_MERCURY_ISA_VERSION
	.align		4
        /*0040*/ 	.byte	0x03, 0x5f
        /*0042*/ 	.short	0x0101


	//----- nvinfo : EIATTR_VRC_CTA_INIT_COUNT
	.align		4
        /*0044*/ 	.byte	0x02, 0x4a
	.zero		1
	.zero		1


	//----- nvinfo : EIATTR_EXIT_INSTR_OFFSETS
	.align		4
        /*0048*/ 	.byte	0x04, 0x1c
        /*004a*/ 	.short	(.L_15 - .L_14)


	//   ....[0]....
.L_14:
        /*004c*/ 	.word	0x00000090


	//   ....[1]....
        /*0050*/ 	.word	0x00000140


	//----- nvinfo : EIATTR_CBANK_PARAM_SIZE
	.align		4
.L_15:
        /*0054*/ 	.byte	0x03, 0x19
        /*0056*/ 	.short	0x0018


	//----- nvinfo : EIATTR_PARAM_CBANK
	.align		4
        /*0058*/ 	.byte	0x04, 0x0a
        /*005a*/ 	.short	(.L_17 - .L_16)
	.align		4
.L_16:
        /*005c*/ 	.word	index@(.nv.constant0._Z11kernel_copyPiS_m)
        /*0060*/ 	.short	0x0380
        /*0062*/ 	.short	0x0018


	//----- nvinfo : EIATTR_SW_WAR
	.align		4
.L_17:
        /*0064*/ 	.byte	0x04, 0x36
        /*0066*/ 	.short	(.L_19 - .L_18)
.L_18:
        /*0068*/ 	.word	0x00000008
.L_19:


//--------------------- .nv.callgraph             --------------------------
	.section	.nv.callgraph,"",@"SHT_CUDA_CALLGRAPH"
	.align	4
	.sectionentsize	8
	.align		4
        /*0000*/ 	.word	0x00000000
	.align		4
        /*0004*/ 	.word	0xffffffff
	.align		4
        /*0008*/ 	.word	0x00000000
	.align		4
        /*000c*/ 	.word	0xfffffffe
	.align		4
        /*0010*/ 	.word	0x00000000
	.align		4
        /*0014*/ 	.word	0xfffffffd
	.align		4
        /*0018*/ 	.word	0x00000000
	.align		4
        /*001c*/ 	.word	0xfffffffc


//--------------------- .text._Z11kernel_copyPiS_m --------------------------
	.section	.text._Z11kernel_copyPiS_m,"ax",@progbits
	.align	128
        .global         _Z11kernel_copyPiS_m
        .type           _Z11kernel_copyPiS_m,@function
        .size           _Z11kernel_copyPiS_m,(.L_x_1 - _Z11kernel_copyPiS_m)
        .other          _Z11kernel_copyPiS_m,@"STO_CUDA_ENTRY STV_DEFAULT"
_Z11kernel_copyPiS_m:
.text._Z11kernel_copyPiS_m:
[----:B------:R-:W-:Y:S01]  /*0000*/  LDC R1, c[0x0][0x37c] ;  /* 0x0000df00ff017b82 */ /* 0x000fe20000000800 */
[----:B------:R-:W0:Y:S01]  /*0010*/  S2R R0, SR_CTAID.X ;  /* 0x0000000000007919 */ /* 0x000e220000002500 */
[----:B------:R-:W0:Y:S01]  /*0020*/  LDCU UR4, c[0x0][0x360] ;  /* 0x00006c00ff0477ac */ /* 0x000e220008000800 */
[----:B------:R-:W0:Y:S01]  /*0030*/  S2R R3, SR_TID.X ;  /* 0x0000000000037919 */ /* 0x000e220000002100 */
[----:B------:R-:W1:Y:S01]  /*0040*/  LDCU.64 UR6, c[0x0][0x390] ;  /* 0x00007200ff0677ac */ /* 0x000e620008000a00 */
[----:B0-----:R-:W-:-:S05]  /*0050*/  IMAD R0, R0, UR4, R3 ;  /* 0x0000000400007c24 */ /* 0x001fca000f8e0203 */
[----:B-1----:R-:W-:Y:S02]  /*0060*/  ISETP.GE.U32.AND P0, PT, R0, UR6, PT ;  /* 0x0000000600007c0c */ /* 0x002fe4000bf06070 */
[----:B------:R-:W-:-:S04]  /*0070*/  SHF.R.S32.HI R3, RZ, 0x1f, R0 ;  /* 0x0000001fff037819 */ /* 0x000fc80000011400 */
[----:B------:R-:W-:-:S13]  /*0080*/  ISETP.GE.U32.AND.EX P0, PT, R3, UR7, PT, P0 ;  /* 0x0000000703007c0c */ /* 0x000fda000bf06100 */
[----:B------:R-:W-:Y:S05]  /*0090*/  @P0 EXIT ;  /* 0x000000000000094d */ /* 0x000fea0003800000 */
[----:B------:R-:W0:Y:S01]  /*00a0*/  LDCU.128 UR8, c[0x0][0x380] ;  /* 0x00007000ff0877ac */ /* 0x000e220008000c00 */
[C---:B------:R-:W-:Y:S01]  /*00b0*/  IMAD.SHL.U32 R4, R0.reuse, 0x4, RZ ;  /* 0x0000000400047824 */ /* 0x040fe200078e00ff */
[----:B------:R-:W-:Y:S01]  /*00c0*/  SHF.L.U64.HI R0, R0, 0x2, R3 ;  /* 0x0000000200007819 */ /* 0x000fe20000010203 */
[----:B------:R-:W1:Y:S03]  /*00d0*/  LDCU.64 UR4, c[0x0][0x358] ;  /* 0x00006b00ff0477ac */ /* 0x000e660008000a00 */
[----:B0-----:R-:W-:-:S04]  /*00e0*/  IADD3 R2, P0, PT, R4, UR10, RZ ;  /* 0x0000000a04027c10 */ /* 0x001fc8000ff1e0ff */
[----:B------:R-:W-:-:S06]  /*00f0*/  IADD3.X R3, PT, PT, R0, UR11, RZ, P0, !PT ;  /* 0x0000000b00037c10 */ /* 0x000fcc00087fe4ff */
[----:B-1----:R-:W2:Y:S01]  /*0100*/  LDG.E R3, desc[UR4][R2.64] ;  /* 0x0000000402037981 */ /* 0x002ea2000c1e1900 */
[----:B------:R-:W-:-:S04]  /*0110*/  IADD3 R4, P0, PT, R4, UR8, RZ ;  /* 0x0000000804047c10 */ /* 0x000fc8000ff1e0ff */
[----:B------:R-:W-:-:S05]  /*0120*/  IADD3.X R5, PT, PT, R0, UR9, RZ, P0, !PT ;  /* 0x0000000900057c10 */ /* 0x000fca00087fe4ff */
[----:B--2---:R-:W-:Y:S01]  /*0130*/  STG.E desc[UR4][R4.64], R3 ;  /* 0x0000000304007986 */ /* 0x004fe2000c101904 */
[----:B------:R-:W-:Y:S05]  /*0140*/  EXIT ;  /* 0x000000000000794d */ /* 0x000fea0003800000 */
.L_x_0:
[----:B------:R-:W-:-:S00]  /*0150*/  BRA `(.L_x_0) ;  /* 0xfffffffc00fc7947 */ /* 0x000fc0000383ffff */
[----:B------:R-:W-:-:S00]  /*0160*/  NOP ;  /* 0x0000000000007918 */ /* 0x000fc00000000000 */
        /* <DEDUP_REMOVED lines=9> */
.L_x_1:


//--------------------- .nv.shared.reserved.0     --------------------------
	.section	.nv.shared.reserved.0,"aw",@nobits
	.weak		__nv_reservedSMEM_offset_0_alias
	.size		__nv_reservedSMEM_offset_0_alias, 0, 64
	.other		__nv_reservedSMEM_offset_0_alias,@"STO_CUDA_RESERVED_SHARED STV_DEFAULT"
__nv_reservedSMEM_offset_0_alias:
	.zero		0
	.zero		64


//--------------------- .nv.constant0._Z11kernel_copyPiS_m --------------------------
	.section	.nv.constant0._Z11kernel_copyPiS_m,"a",@progbits
	.sectionflags	@""
	.align	4
.nv.constant0._Z11kernel_copyPiS_m:
	.zero		920


//--------------------- SYMBOLS --------------------------

	.type		.nv.reservedSmem.offset0,@object
	.size		.nv.reservedSmem.offset0,0x4
